//
// Generated by NVIDIA NVVM Compiler
//
// Compiler Build ID: CL-36424714
// Cuda compilation tools, release 13.0, V13.0.88
// Based on NVVM 20.0.0
//

.version 9.0
.target sm_100
.address_size 64

	// .globl	_Z8additionPPiS0_S0_

.visible .entry _Z8additionPPiS0_S0_(
	.param .u64 .ptr .align 1 _Z8additionPPiS0_S0__param_0,
	.param .u64 .ptr .align 1 _Z8additionPPiS0_S0__param_1,
	.param .u64 .ptr .align 1 _Z8additionPPiS0_S0__param_2
)
{
	.reg .pred 	%p<9>;
	.reg .b32 	%r<44>;
	.reg .b64 	%rd<81>;

	ld.param.u64 	%rd9, [_Z8additionPPiS0_S0__param_0];
	ld.param.u64 	%rd10, [_Z8additionPPiS0_S0__param_1];
	ld.param.u64 	%rd11, [_Z8additionPPiS0_S0__param_2];
	mov.u32 	%r12, %tid.y;
	mov.u32 	%r13, %ctaid.y;
	mov.u32 	%r14, %ntid.y;
	mad.lo.s32 	%r1, %r13, %r14, %r12;
	mov.u32 	%r15, %tid.x;
	mov.u32 	%r16, %ctaid.x;
	mov.u32 	%r17, %ntid.x;
	mad.lo.s32 	%r2, %r16, %r17, %r15;
	setp.eq.s32 	%p1, %r1, 0;
	@%p1 bra 	$L__BB0_11;
	add.s32 	%r3, %r2, -1;
	and.b32  	%r4, %r2, 3;
	and.b32  	%r5, %r2, 2147483644;
	neg.s32 	%r6, %r5;
	cvta.to.global.u64 	%rd1, %rd9;
	cvta.to.global.u64 	%rd2, %rd10;
	cvta.to.global.u64 	%rd3, %rd11;
	mov.b32 	%r41, 0;
$L__BB0_2:
	setp.lt.s32 	%p2, %r2, 1;
	@%p2 bra 	$L__BB0_10;
	setp.lt.u32 	%p3, %r3, 3;
	mul.wide.u32 	%rd12, %r41, 8;
	add.s64 	%rd4, %rd1, %rd12;
	add.s64 	%rd5, %rd2, %rd12;
	add.s64 	%rd6, %rd3, %rd12;
	mov.b32 	%r43, 0;
	@%p3 bra 	$L__BB0_6;
	mov.b64 	%rd80, 0;
	mov.u32 	%r42, %r6;
$L__BB0_5:
	ld.global.u64 	%rd14, [%rd4];
	cvta.to.global.u64 	%rd15, %rd14;
	add.s64 	%rd16, %rd15, %rd80;
	ld.global.u32 	%r20, [%rd16];
	ld.global.u64 	%rd17, [%rd5];
	cvta.to.global.u64 	%rd18, %rd17;
	add.s64 	%rd19, %rd18, %rd80;
	ld.global.u32 	%r21, [%rd19];
	add.s32 	%r22, %r21, %r20;
	ld.global.u64 	%rd20, [%rd6];
	cvta.to.global.u64 	%rd21, %rd20;
	add.s64 	%rd22, %rd21, %rd80;
	st.global.u32 	[%rd22], %r22;
	ld.global.u64 	%rd23, [%rd4];
	cvta.to.global.u64 	%rd24, %rd23;
	add.s64 	%rd25, %rd24, %rd80;
	ld.global.u32 	%r23, [%rd25+4];
	ld.global.u64 	%rd26, [%rd5];
	cvta.to.global.u64 	%rd27, %rd26;
	add.s64 	%rd28, %rd27, %rd80;
	ld.global.u32 	%r24, [%rd28+4];
	add.s32 	%r25, %r24, %r23;
	ld.global.u64 	%rd29, [%rd6];
	cvta.to.global.u64 	%rd30, %rd29;
	add.s64 	%rd31, %rd30, %rd80;
	st.global.u32 	[%rd31+4], %r25;
	ld.global.u64 	%rd32, [%rd4];
	cvta.to.global.u64 	%rd33, %rd32;
	add.s64 	%rd34, %rd33, %rd80;
	ld.global.u32 	%r26, [%rd34+8];
	ld.global.u64 	%rd35, [%rd5];
	cvta.to.global.u64 	%rd36, %rd35;
	add.s64 	%rd37, %rd36, %rd80;
	ld.global.u32 	%r27, [%rd37+8];
	add.s32 	%r28, %r27, %r26;
	ld.global.u64 	%rd38, [%rd6];
	cvta.to.global.u64 	%rd39, %rd38;
	add.s64 	%rd40, %rd39, %rd80;
	st.global.u32 	[%rd40+8], %r28;
	ld.global.u64 	%rd41, [%rd4];
	cvta.to.global.u64 	%rd42, %rd41;
	add.s64 	%rd43, %rd42, %rd80;
	ld.global.u32 	%r29, [%rd43+12];
	ld.global.u64 	%rd44, [%rd5];
	cvta.to.global.u64 	%rd45, %rd44;
	add.s64 	%rd46, %rd45, %rd80;
	ld.global.u32 	%r30, [%rd46+12];
	add.s32 	%r31, %r30, %r29;
	ld.global.u64 	%rd47, [%rd6];
	cvta.to.global.u64 	%rd48, %rd47;
	add.s64 	%rd49, %rd48, %rd80;
	st.global.u32 	[%rd49+12], %r31;
	add.s32 	%r42, %r42, 4;
	add.s64 	%rd80, %rd80, 16;
	setp.ne.s32 	%p4, %r42, 0;
	mov.u32 	%r43, %r5;
	@%p4 bra 	$L__BB0_5;
$L__BB0_6:
	setp.eq.s32 	%p5, %r4, 0;
	@%p5 bra 	$L__BB0_10;
	setp.eq.s32 	%p6, %r4, 1;
	ld.global.u64 	%rd50, [%rd4];
	cvta.to.global.u64 	%rd51, %rd50;
	mul.wide.u32 	%rd52, %r43, 4;
	add.s64 	%rd53, %rd51, %rd52;
	ld.global.u32 	%r32, [%rd53];
	ld.global.u64 	%rd54, [%rd5];
	cvta.to.global.u64 	%rd55, %rd54;
	add.s64 	%rd56, %rd55, %rd52;
	ld.global.u32 	%r33, [%rd56];
	add.s32 	%r34, %r33, %r32;
	ld.global.u64 	%rd57, [%rd6];
	cvta.to.global.u64 	%rd58, %rd57;
	add.s64 	%rd59, %rd58, %rd52;
	st.global.u32 	[%rd59], %r34;
	@%p6 bra 	$L__BB0_10;
	setp.eq.s32 	%p7, %r4, 2;
	ld.global.u64 	%rd60, [%rd4];
	cvta.to.global.u64 	%rd61, %rd60;
	add.s64 	%rd63, %rd61, %rd52;
	ld.global.u32 	%r35, [%rd63+4];
	ld.global.u64 	%rd64, [%rd5];
	cvta.to.global.u64 	%rd65, %rd64;
	add.s64 	%rd66, %rd65, %rd52;
	ld.global.u32 	%r36, [%rd66+4];
	add.s32 	%r37, %r36, %r35;
	ld.global.u64 	%rd67, [%rd6];
	cvta.to.global.u64 	%rd68, %rd67;
	add.s64 	%rd69, %rd68, %rd52;
	st.global.u32 	[%rd69+4], %r37;
	@%p7 bra 	$L__BB0_10;
	ld.global.u64 	%rd70, [%rd4];
	cvta.to.global.u64 	%rd71, %rd70;
	add.s64 	%rd73, %rd71, %rd52;
	ld.global.u32 	%r38, [%rd73+8];
	ld.global.u64 	%rd74, [%rd5];
	cvta.to.global.u64 	%rd75, %rd74;
	add.s64 	%rd76, %rd75, %rd52;
	ld.global.u32 	%r39, [%rd76+8];
	add.s32 	%r40, %r39, %r38;
	ld.global.u64 	%rd77, [%rd6];
	cvta.to.global.u64 	%rd78, %rd77;
	add.s64 	%rd79, %rd78, %rd52;
	st.global.u32 	[%rd79+8], %r40;
$L__BB0_10:
	add.s32 	%r41, %r41, 1;
	setp.ne.s32 	%p8, %r41, %r1;
	@%p8 bra 	$L__BB0_2;
$L__BB0_11:
	ret;

}


// ===== COMPILED SASS (sm_100) =====

	.target	sm_100

	.elftype	@"ET_EXEC"


//--------------------- .note.nv.tkinfo           --------------------------
	.section	.note.nv.tkinfo,"",@"SHT_NOTE"
	.sectionflags	@"SHF_NOTE_NV_TKINFO"
	.tkinfo
        /*0018*/ 	.word	0x00000002
        /*0030*/ 	.string	""
        /*0030*/ 	.string	"ptxas"
        /*0030*/ 	.string	"Cuda compilation tools, release 13.0, V13.0.88"
        /*0030*/ 	.string	"Build cuda_13.0.r13.0/compiler.36424714_0"
        /*0030*/ 	.string	"-arch sm_100 -m 64 "



//--------------------- .note.nv.cuinfo           --------------------------
	.section	.note.nv.cuinfo,"",@"SHT_NOTE"
	.sectionflags	@"SHF_NOTE_NV_CUINFO"
        /*0018*/ 	.short	0x0002
        /*001a*/ 	.short	0x0064
        /*001c*/ 	.short	0x0082
	.zero		2


//--------------------- .nv.info                  --------------------------
	.section	.nv.info,"",@"SHT_CUDA_INFO"
	.align	4


	//----- nvinfo : EIATTR_REGCOUNT
	.align		4
        /*0000*/ 	.byte	0x04, 0x2f
        /*0002*/ 	.short	(.L_1 - .L_0)
	.align		4
.L_0:
        /*0004*/ 	.word	index@(_Z8additionPPiS0_S0_)
        /*0008*/ 	.word	0x00000020


	//----- nvinfo : EIATTR_FRAME_SIZE
	.align		4
.L_1:
        /*000c*/ 	.byte	0x04, 0x11
        /*000e*/ 	.short	(.L_3 - .L_2)
	.align		4
.L_2:
        /*0010*/ 	.word	index@(_Z8additionPPiS0_S0_)
        /*0014*/ 	.word	0x00000000


	//----- nvinfo : EIATTR_MIN_STACK_SIZE
	.align		4
.L_3:
        /*0018*/ 	.byte	0x04, 0x12
        /*001a*/ 	.short	(.L_5 - .L_4)
	.align		4
.L_4:
        /*001c*/ 	.word	index@(_Z8additionPPiS0_S0_)
        /*0020*/ 	.word	0x00000000
.L_5:


//--------------------- .nv.compat                --------------------------
	.section	.nv.compat,"",@"SHT_CUDA_COMPAT_INFO"
	.align	4
        /*0000*/ 	.byte	0x02, 0x09, 0x00, 0x00, 0x02, 0x02, 0x01, 0x00, 0x02, 0x05, 0x05, 0x00, 0x03, 0x07, 0x01, 0x01
        /*0010*/ 	.byte	0x02, 0x03, 0x00, 0x00, 0x02, 0x06, 0x01, 0x00, 0x04, 0x0b, 0x08, 0x00, 0x09, 0x00, 0x00, 0x00
        /*0020*/ 	.byte	0x00, 0x00, 0x00, 0x00


//--------------------- .nv.info._Z8additionPPiS0_S0_ --------------------------
	.section	.nv.info._Z8additionPPiS0_S0_,"",@"SHT_CUDA_INFO"
	.sectionflags	@""
	.align	4


	//----- nvinfo : EIATTR_CUDA_API_VERSION
	.align		4
        /*0000*/ 	.byte	0x04, 0x37
        /*0002*/ 	.short	(.L_7 - .L_6)
.L_6:
        /*0004*/ 	.word	0x00000082


	//----- nvinfo : EIATTR_KPARAM_INFO
	.align		4
.L_7:
        /*0008*/ 	.byte	0x04, 0x17
        /*000a*/ 	.short	(.L_9 - .L_8)
.L_8:
        /*000c*/ 	.word	0x00000000
        /*0010*/ 	.short	0x0002
        /*0012*/ 	.short	0x0010
        /*0014*/ 	.byte	0x00, 0xf5, 0x21, 0x00


	//----- nvinfo : EIATTR_KPARAM_INFO
	.align		4
.L_9:
        /*0018*/ 	.byte	0x04, 0x17
        /*001a*/ 	.short	(.L_11 - .L_10)
.L_10:
        /*001c*/ 	.word	0x00000000
        /*0020*/ 	.short	0x0001
        /*0022*/ 	.short	0x0008
        /*0024*/ 	.byte	0x00, 0xf5, 0x21, 0x00


	//----- nvinfo : EIATTR_KPARAM_INFO
	.align		4
.L_11:
        /*0028*/ 	.byte	0x04, 0x17
        /*002a*/ 	.short	(.L_13 - .L_12)
.L_12:
        /*002c*/ 	.word	0x00000000
        /*0030*/ 	.short	0x0000
        /*0032*/ 	.short	0x0000
        /*0034*/ 	.byte	0x00, 0xf5, 0x21, 0x00


	//----- nvinfo : EIATTR_SPARSE_MMA_MASK
	.align		4
.L_13:
        /*0038*/ 	.byte	0x03, 0x50
        /*003a*/ 	.short	0x0000


	//----- nvinfo : EIATTR_MAXREG_COUNT
	.align		4
        /*003c*/ 	.byte	0x03, 0x1b
        /*003e*/ 	.short	0x00ff


	//----- nvinfo : EIATTR_MERCURY_ISA_VERSION
	.align		4
        /*0040*/ 	.byte	0x03, 0x5f
        /*0042*/ 	.short	0x0101


	//----- nvinfo : EIATTR_VRC_CTA_INIT_COUNT
	.align		4
        /*0044*/ 	.byte	0x02, 0x4a
	.zero		1
	.zero		1


	//----- nvinfo : EIATTR_EXIT_INSTR_OFFSETS
	.align		4
        /*0048*/ 	.byte	0x04, 0x1c
        /*004a*/ 	.short	(.L_15 - .L_14)


	//   ....[0]....
.L_14:
        /*004c*/ 	.word	0x000000a0


	//   ....[1]....
        /*0050*/ 	.word	0x00000860


	//----- nvinfo : EIATTR_CRS_STACK_SIZE
	.align		4
.L_15:
        /*0054*/ 	.byte	0x04, 0x1e
        /*0056*/ 	.short	(.L_17 - .L_16)
.L_16:
        /*0058*/ 	.word	0x00000000


	//----- nvinfo : EIATTR_CBANK_PARAM_SIZE
	.align		4
.L_17:
        /*005c*/ 	.byte	0x03, 0x19
        /*005e*/ 	.short	0x0018


	//----- nvinfo : EIATTR_PARAM_CBANK
	.align		4
        /*0060*/ 	.byte	0x04, 0x0a
        /*0062*/ 	.short	(.L_19 - .L_18)
	.align		4
.L_18:
        /*0064*/ 	.word	index@(.nv.constant0._Z8additionPPiS0_S0_)
        /*0068*/ 	.short	0x0380
        /*006a*/ 	.short	0x0018


	//----- nvinfo : EIATTR_SW_WAR
	.align		4
.L_19:
        /*006c*/ 	.byte	0x04, 0x36
        /*006e*/ 	.short	(.L_21 - .L_20)
.L_20:
        /*0070*/ 	.word	0x00000008
.L_21:


//--------------------- .nv.callgraph             --------------------------
	.section	.nv.callgraph,"",@"SHT_CUDA_CALLGRAPH"
	.align	4
	.sectionentsize	8
	.align		4
        /*0000*/ 	.word	0x00000000
	.align		4
        /*0004*/ 	.word	0xffffffff
	.align		4
        /*0008*/ 	.word	0x00000000
	.align		4
        /*000c*/ 	.word	0xfffffffe
	.align		4
        /*0010*/ 	.word	0x00000000
	.align		4
        /*0014*/ 	.word	0xfffffffd
	.align		4
        /*0018*/ 	.word	0x00000000
	.align		4
        /*001c*/ 	.word	0xfffffffc


//--------------------- .text._Z8additionPPiS0_S0_ --------------------------
	.section	.text._Z8additionPPiS0_S0_,"ax",@progbits
	.align	128
        .global         _Z8additionPPiS0_S0_
        .type           _Z8additionPPiS0_S0_,@function
        .size           _Z8additionPPiS0_S0_,(.L_x_8 - _Z8additionPPiS0_S0_)
        .other          _Z8additionPPiS0_S0_,@"STO_CUDA_ENTRY STV_DEFAULT"
_Z8additionPPiS0_S0_:
.text._Z8additionPPiS0_S0_:
[----:B------:R-:W-:Y:S01]  /*0000*/  LDC R1, c[0x0][0x37c] ;  /* 0x0000df00ff017b82 */ /* 0x000fe20000000800 */
[----:B------:R-:W0:Y:S07]  /*0010*/  S2R R0, SR_TID.Y ;  /* 0x0000000000007919 */ /* 0x000e2e0000002200 */
[----:B------:R-:W0:Y:S01]  /*0020*/  S2UR UR4, SR_CTAID.Y ;  /* 0x00000000000479c3 */ /* 0x000e220000002600 */
[----:B------:R-:W1:Y:S07]  /*0030*/  S2R R2, SR_TID.X ;  /* 0x0000000000027919 */ /* 0x000e6e0000002100 */
[----:B------:R-:W0:Y:S08]  /*0040*/  LDC R3, c[0x0][0x364] ;  /* 0x0000d900ff037b82 */ /* 0x000e300000000800 */
[----:B------:R-:W1:Y:S08]  /*0050*/  S2UR UR5, SR_CTAID.X ;  /* 0x00000000000579c3 */ /* 0x000e700000002500 */
[----:B------:R-:W1:Y:S01]  /*0060*/  LDC R5, c[0x0][0x360] ;  /* 0x0000d800ff057b82 */ /* 0x000e620000000800 */
[----:B0-----:R-:W-:-:S05]  /*0070*/  IMAD R0, R3, UR4, R0 ;  /* 0x0000000403007c24 */ /* 0x001fca000f8e0200 */
[----:B------:R-:W-:Y:S01]  /*0080*/  ISETP.NE.AND P0, PT, R0, RZ, PT ;  /* 0x000000ff0000720c */ /* 0x000fe20003f05270 */
[----:B-1----:R-:W-:-:S12]  /*0090*/  IMAD R2, R5, UR5, R2 ;  /* 0x0000000505027c24 */ /* 0x002fd8000f8e0202 */
[----:B------:R-:W-:Y:S05]  /*00a0*/  @!P0 EXIT ;  /* 0x000000000000894d */ /* 0x000fea0003800000 */
[C---:B------:R-:W-:Y:S01]  /*00b0*/  VIADD R3, R2.reuse, 0xffffffff ;  /* 0xffffffff02037836 */ /* 0x040fe20000000000 */
[C---:B------:R-:W-:Y:S01]  /*00c0*/  LOP3.LUT R4, R2.reuse, 0x3, RZ, 0xc0, !PT ;  /* 0x0000000302047812 */ /* 0x040fe200078ec0ff */
[----:B------:R-:W-:Y:S01]  /*00d0*/  IMAD.MOV.U32 R5, RZ, RZ, RZ ;  /* 0x000000ffff057224 */ /* 0x000fe200078e00ff */
[----:B------:R-:W0:Y:S02]  /*00e0*/  LDCU.64 UR4, c[0x0][0x358] ;  /* 0x00006b00ff0477ac */ /* 0x000e240008000a00 */
[----:B------:R-:W-:Y:S02]  /*00f0*/  ISETP.GE.U32.AND P0, PT, R3, 0x3, PT ;  /* 0x000000030300780c */ /* 0x000fe40003f06070 */
[----:B------:R-:W-:-:S04]  /*0100*/  LOP3.LUT R3, R2, 0x7ffffffc, RZ, 0xc0, !PT ;  /* 0x7ffffffc02037812 */ /* 0x000fc800078ec0ff */
[----:B------:R-:W-:-:S07]  /*0110*/  IADD3 R6, PT, PT, -R3, RZ, RZ ;  /* 0x000000ff03067210 */ /* 0x000fce0007ffe1ff */
.L_x_6:
[----:B------:R-:W-:Y:S01]  /*0120*/  ISETP.GE.AND P1, PT, R2, 0x1, PT ;  /* 0x000000010200780c */ /* 0x000fe20003f26270 */
[----:B------:R-:W-:-:S12]  /*0130*/  BSSY.RECONVERGENT B0, `(.L_x_0) ;  /* 0x000006f000007945 */ /* 0x000fd80003800200 */
[----:B-1234-:R-:W-:Y:S05]  /*0140*/  @!P1 BRA `(.L_x_1) ;  /* 0x0000000400b49947 */ /* 0x01efea0003800000 */
[----:B------:R-:W1:Y:S01]  /*0150*/  LDC.64 R10, c[0x0][0x380] ;  /* 0x0000e000ff0a7b82 */ /* 0x000e620000000a00 */
[----:B------:R-:W-:Y:S01]  /*0160*/  BSSY.RECONVERGENT B1, `(.L_x_2) ;  /* 0x0000047000017945 */ /* 0x000fe20003800200 */
[----:B------:R-:W-:-:S06]  /*0170*/  IMAD.MOV.U32 R7, RZ, RZ, RZ ;  /* 0x000000ffff077224 */ /* 0x000fcc00078e00ff */
[----:B------:R-:W2:Y:S08]  /*0180*/  LDC.64 R12, c[0x0][0x388] ;  /* 0x0000e200ff0c7b82 */ /* 0x000eb00000000a00 */
[----:B------:R-:W3:Y:S01]  /*0190*/  LDC.64 R14, c[0x0][0x390] ;  /* 0x0000e400ff0e7b82 */ /* 0x000ee20000000a00 */
[----:B-1----:R-:W-:-:S04]  /*01a0*/  IMAD.WIDE.U32 R10, R5, 0x8, R10 ;  /* 0x00000008050a7825 */ /* 0x002fc800078e000a */
[----:B--2---:R-:W-:-:S04]  /*01b0*/  IMAD.WIDE.U32 R12, R5, 0x8, R12 ;  /* 0x00000008050c7825 */ /* 0x004fc800078e000c */
[----:B---3--:R-:W-:Y:S01]  /*01c0*/  IMAD.WIDE.U32 R14, R5, 0x8, R14 ;  /* 0x00000008050e7825 */ /* 0x008fe200078e000e */
[----:B------:R-:W-:Y:S06]  /*01d0*/  @!P0 BRA `(.L_x_3) ;  /* 0x0000000000fc8947 */ /* 0x000fec0003800000 */
[----:B------:R-:W-:Y:S01]  /*01e0*/  HFMA2 R7, -RZ, RZ, 0, 0 ;  /* 0x00000000ff077431 */ /* 0x000fe200000001ff */
[----:B------:R-:W-:Y:S01]  /*01f0*/  BSSY.RECONVERGENT B2, `(.L_x_4) ;  /* 0x000003c000027945 */ /* 0x000fe20003800200 */
[----:B------:R-:W-:Y:S02]  /*0200*/  IMAD.MOV.U32 R8, RZ, RZ, RZ ;  /* 0x000000ffff087224 */ /* 0x000fe400078e00ff */
[----:B------:R-:W-:-:S07]  /*0210*/  IMAD.MOV.U32 R9, RZ, RZ, R6 ;  /* 0x000000ffff097224 */ /* 0x000fce00078e0006 */
.L_x_5:
[----:B01----:R-:W2:Y:S04]  /*0220*/  LDG.E.64 R18, desc[UR4][R10.64] ;  /* 0x000000040a127981 */ /* 0x003ea8000c1e1b00 */
[----:B------:R-:W3:Y:S04]  /*0230*/  LDG.E.64 R16, desc[UR4][R12.64] ;  /* 0x000000040c107981 */ /* 0x000ee8000c1e1b00 */
[----:B------:R-:W4:Y:S01]  /*0240*/  LDG.E.64 R20, desc[UR4][R14.64] ;  /* 0x000000040e147981 */ /* 0x000f22000c1e1b00 */
[-C--:B--2---:R-:W-:Y:S02]  /*0250*/  IADD3 R18, P1, PT, R18, R8.reuse, RZ ;  /* 0x0000000812127210 */ /* 0x084fe40007f3e0ff */
[----:B---3--:R-:W-:-:S03]  /*0260*/  IADD3 R16, P2, PT, R16, R8, RZ ;  /* 0x0000000810107210 */ /* 0x008fc60007f5e0ff */
[----:B------:R-:W-:Y:S01]  /*0270*/  IMAD.X R19, R19, 0x1, R7, P1 ;  /* 0x0000000113137824 */ /* 0x000fe200008e0607 */
[----:B------:R-:W-:-:S04]  /*0280*/  IADD3.X R17, PT, PT, R17, R7, RZ, P2, !PT ;  /* 0x0000000711117210 */ /* 0x000fc800017fe4ff */
[----:B------:R-:W2:Y:S04]  /*0290*/  LDG.E R18, desc[UR4][R18.64] ;  /* 0x0000000412127981 */ /* 0x000ea8000c1e1900 */
[----:B------:R-:W2:Y:S01]  /*02a0*/  LDG.E R17, desc[UR4][R16.64] ;  /* 0x0000000410117981 */ /* 0x000ea2000c1e1900 */
[----:B----4-:R-:W-:-:S05]  /*02b0*/  IADD3 R24, P1, PT, R20, R8, RZ ;  /* 0x0000000814187210 */ /* 0x010fca0007f3e0ff */
[----:B------:R-:W-:Y:S02]  /*02c0*/  IMAD.X R25, R21, 0x1, R7, P1 ;  /* 0x0000000115197824 */ /* 0x000fe400008e0607 */
[----:B--2---:R-:W-:-:S05]  /*02d0*/  IMAD.IADD R29, R18, 0x1, R17 ;  /* 0x00000001121d7824 */ /* 0x004fca00078e0211 */
[----:B------:R0:W-:Y:S04]  /*02e0*/  STG.E desc[UR4][R24.64], R29 ;  /* 0x0000001d18007986 */ /* 0x0001e8000c101904 */
[----:B------:R-:W2:Y:S04]  /*02f0*/  LDG.E.64 R20, desc[UR4][R12.64] ;  /* 0x000000040c147981 */ /* 0x000ea8000c1e1b00 */
[----:B------:R-:W3:Y:S04]  /*0300*/  LDG.E.64 R22, desc[UR4][R10.64] ;  /* 0x000000040a167981 */ /* 0x000ee8000c1e1b00 */
[----:B------:R-:W4:Y:S01]  /*0310*/  LDG.E.64 R16, desc[UR4][R14.64] ;  /* 0x000000040e107981 */ /* 0x000f22000c1e1b00 */
[----:B--2---:R-:W-:-:S02]  /*0320*/  IADD3 R20, P2, PT, R20, R8, RZ ;  /* 0x0000000814147210 */ /* 0x004fc40007f5e0ff */
[----:B---3--:R-:W-:-:S03]  /*0330*/  IADD3 R22, P1, PT, R22, R8, RZ ;  /* 0x0000000816167210 */ /* 0x008fc60007f3e0ff */
[----:B------:R-:W-:Y:S01]  /*0340*/  IMAD.X R21, R21, 0x1, R7, P2 ;  /* 0x0000000115157824 */ /* 0x000fe200010e0607 */
[----:B------:R-:W-:-:S05]  /*0350*/  IADD3.X R23, PT, PT, R23, R7, RZ, P1, !PT ;  /* 0x0000000717177210 */ /* 0x000fca0000ffe4ff */
[----:B------:R-:W0:Y:S04]  /*0360*/  LDG.E R21, desc[UR4][R20.64+0x4] ;  /* 0x0000040414157981 */ /* 0x000e28000c1e1900 */
[----:B------:R-:W0:Y:S01]  /*0370*/  LDG.E R22, desc[UR4][R22.64+0x4] ;  /* 0x0000040416167981 */ /* 0x000e22000c1e1900 */
[----:B----4-:R-:W-:-:S05]  /*0380*/  IADD3 R26, P1, PT, R16, R8, RZ ;  /* 0x00000008101a7210 */ /* 0x010fca0007f3e0ff */
[----:B------:R-:W-:Y:S01]  /*0390*/  IMAD.X R27, R17, 0x1, R7, P1 ;  /* 0x00000001111b7824 */ /* 0x000fe200008e0607 */
[----:B0-----:R-:W-:-:S05]  /*03a0*/  IADD3 R29, PT, PT, R22, R21, RZ ;  /* 0x00000015161d7210 */ /* 0x001fca0007ffe0ff */
[----:B------:R0:W-:Y:S04]  /*03b0*/  STG.E desc[UR4][R26.64+0x4], R29 ;  /* 0x0000041d1a007986 */ /* 0x0001e8000c101904 */
[----:B------:R-:W2:Y:S04]  /*03c0*/  LDG.E.64 R18, desc[UR4][R12.64] ;  /* 0x000000040c127981 */ /* 0x000ea8000c1e1b00 */
[----:B------:R-:W3:Y:S04]  /*03d0*/  LDG.E.64 R16, desc[UR4][R10.64] ;  /* 0x000000040a107981 */ /* 0x000ee8000c1e1b00 */
[----:B------:R-:W4:Y:S01]  /*03e0*/  LDG.E.64 R20, desc[UR4][R14.64] ;  /* 0x000000040e147981 */ /* 0x000f22000c1e1b00 */
[----:B--2---:R-:W-:-:S02]  /*03f0*/  IADD3 R18, P2, PT, R18, R8, RZ ;  /* 0x0000000812127210 */ /* 0x004fc40007f5e0ff */
[----:B---3--:R-:W-:-:S03]  /*0400*/  IADD3 R16, P1, PT, R16, R8, RZ ;  /* 0x0000000810107210 */ /* 0x008fc60007f3e0ff */
[--C-:B------:R-:W-:Y:S02]  /*0410*/  IMAD.X R19, R19, 0x1, R7.reuse, P2 ;  /* 0x0000000113137824 */ /* 0x100fe400010e0607 */
[----:B------:R-:W-:-:S04]  /*0420*/  IMAD.X R17, R17, 0x1, R7, P1 ;  /* 0x0000000111117824 */ /* 0x000fc800008e0607 */
[----:B------:R-:W0:Y:S04]  /*0430*/  LDG.E R19, desc[UR4][R18.64+0x8] ;  /* 0x0000080412137981 */ /* 0x000e28000c1e1900 */
[----:B------:R-:W0:Y:S01]  /*0440*/  LDG.E R16, desc[UR4][R16.64+0x8] ;  /* 0x0000080410107981 */ /* 0x000e22000c1e1900 */
[----:B----4-:R-:W-:-:S04]  /*0450*/  IADD3 R24, P1, PT, R20, R8, RZ ;  /* 0x0000000814187210 */ /* 0x010fc80007f3e0ff */
[----:B------:R-:W-:Y:S01]  /*0460*/  IADD3.X R25, PT, PT, R21, R7, RZ, P1, !PT ;  /* 0x0000000715197210 */ /* 0x000fe20000ffe4ff */
[----:B0-----:R-:W-:-:S05]  /*0470*/  IMAD.IADD R27, R16, 0x1, R19 ;  /* 0x00000001101b7824 */ /* 0x001fca00078e0213 */
        /* <DEDUP_REMOVED lines=8> */
[----:B------:R-:W2:Y:S04]  /*0500*/  LDG.E R23, desc[UR4][R22.64+0xc] ;  /* 0x00000c0416177981 */ /* 0x000ea8000c1e1900 */
[----:B------:R-:W2:Y:S01]  /*0510*/  LDG.E R20, desc[UR4][R20.64+0xc] ;  /* 0x00000c0414147981 */ /* 0x000ea2000c1e1900 */
[----:B----4-:R-:W-:-:S04]  /*0520*/  IADD3 R16, P1, PT, R16, R8, RZ ;  /* 0x0000000810107210 */ /* 0x010fc80007f3e0ff */
[----:B------:R-:W-:Y:S02]  /*0530*/  IADD3.X R17, PT, PT, R17, R7, RZ, P1, !PT ;  /* 0x0000000711117210 */ /* 0x000fe40000ffe4ff */
[----:B------:R-:W-:-:S04]  /*0540*/  IADD3 R9, PT, PT, R9, 0x4, RZ ;  /* 0x0000000409097810 */ /* 0x000fc80007ffe0ff */
[----:B------:R-:W-:Y:S02]  /*0550*/  ISETP.NE.AND P1, PT, R9, RZ, PT ;  /* 0x000000ff0900720c */ /* 0x000fe40003f25270 */
[----:B------:R-:W-:-:S05]  /*0560*/  IADD3 R8, P2, PT, R8, 0x10, RZ ;  /* 0x0000001008087810 */ /* 0x000fca0007f5e0ff */
[----:B------:R-:W-:Y:S02]  /*0570*/  IMAD.X R7, RZ, RZ, R7, P2 ;  /* 0x000000ffff077224 */ /* 0x000fe400010e0607 */
[----:B--2---:R-:W-:-:S05]  /*0580*/  IMAD.IADD R19, R20, 0x1, R23 ;  /* 0x0000000114137824 */ /* 0x004fca00078e0217 */
[----:B------:R1:W-:Y:S01]  /*0590*/  STG.E desc[UR4][R16.64+0xc], R19 ;  /* 0x00000c1310007986 */ /* 0x0003e2000c101904 */
[----:B------:R-:W-:Y:S05]  /*05a0*/  @P1 BRA `(.L_x_5) ;  /* 0xfffffffc001c1947 */ /* 0x000fea000383ffff */
[----:B------:R-:W-:Y:S05]  /*05b0*/  BSYNC.RECONVERGENT B2 ;  /* 0x0000000000027941 */ /* 0x000fea0003800200 */
.L_x_4:
[----:B------:R-:W-:-:S07]  /*05c0*/  MOV R7, R3 ;  /* 0x0000000300077202 */ /* 0x000fce0000000f00 */
.L_x_3:
[----:B0-----:R-:W-:Y:S05]  /*05d0*/  BSYNC.RECONVERGENT B1 ;  /* 0x0000000000017941 */ /* 0x001fea0003800200 */
.L_x_2:
[----:B------:R-:W-:-:S13]  /*05e0*/  ISETP.NE.AND P1, PT, R4, RZ, PT ;  /* 0x000000ff0400720c */ /* 0x000fda0003f25270 */
[----:B------:R-:W-:Y:S05]  /*05f0*/  @!P1 BRA `(.L_x_1) ;  /* 0x0000000000889947 */ /* 0x000fea0003800000 */
[----:B------:R-:W2:Y:S04]  /*0600*/  LDG.E.64 R8, desc[UR4][R10.64] ;  /* 0x000000040a087981 */ /* 0x000ea8000c1e1b00 */
[----:B-1----:R-:W3:Y:S01]  /*0610*/  LDG.E.64 R18, desc[UR4][R12.64] ;  /* 0x000000040c127981 */ /* 0x002ee2000c1e1b00 */
[----:B--2---:R-:W-:-:S03]  /*0620*/  IMAD.WIDE.U32 R16, R7, 0x4, R8 ;  /* 0x0000000407107825 */ /* 0x004fc600078e0008 */
[----:B------:R-:W2:Y:S01]  /*0630*/  LDG.E.64 R8, desc[UR4][R14.64] ;  /* 0x000000040e087981 */ /* 0x000ea2000c1e1b00 */
[----:B---3--:R-:W-:-:S03]  /*0640*/  IMAD.WIDE.U32 R18, R7, 0x4, R18 ;  /* 0x0000000407127825 */ /* 0x008fc600078e0012 */
[----:B------:R-:W3:Y:S04]  /*0650*/  LDG.E R16, desc[UR4][R16.64] ;  /* 0x0000000410107981 */ /* 0x000ee8000c1e1900 */
[----:B------:R-:W3:Y:S01]  /*0660*/  LDG.E R19, desc[UR4][R18.64] ;  /* 0x0000000412137981 */ /* 0x000ee2000c1e1900 */
[----:B------:R-:W-:Y:S01]  /*0670*/  ISETP.NE.AND P1, PT, R4, 0x1, PT ;  /* 0x000000010400780c */ /* 0x000fe20003f25270 */
[----:B--2---:R-:W-:-:S04]  /*0680*/  IMAD.WIDE.U32 R8, R7, 0x4, R8 ;  /* 0x0000000407087825 */ /* 0x004fc800078e0008 */
[----:B---3--:R-:W-:-:S05]  /*0690*/  IMAD.IADD R21, R16, 0x1, R19 ;  /* 0x0000000110157824 */ /* 0x008fca00078e0213 */
[----:B------:R2:W-:Y:S03]  /*06a0*/  STG.E desc[UR4][R8.64], R21 ;  /* 0x0000001508007986 */ /* 0x0005e6000c101904 */
[----:B------:R-:W-:Y:S05]  /*06b0*/  @!P1 BRA `(.L_x_1) ;  /* 0x0000000000589947 */ /* 0x000fea0003800000 */
[----:B--2---:R-:W2:Y:S04]  /*06c0*/  LDG.E.64 R8, desc[UR4][R10.64] ;  /* 0x000000040a087981 */ /* 0x004ea8000c1e1b00 */
[----:B------:R-:W3:Y:S01]  /*06d0*/  LDG.E.64 R18, desc[UR4][R12.64] ;  /* 0x000000040c127981 */ /* 0x000ee2000c1e1b00 */
[----:B--2---:R-:W-:-:S03]  /*06e0*/  IMAD.WIDE.U32 R16, R7, 0x4, R8 ;  /* 0x0000000407107825 */ /* 0x004fc600078e0008 */
[----:B------:R-:W2:Y:S01]  /*06f0*/  LDG.E.64 R8, desc[UR4][R14.64] ;  /* 0x000000040e087981 */ /* 0x000ea2000c1e1b00 */
[----:B---3--:R-:W-:-:S03]  /*0700*/  IMAD.WIDE.U32 R18, R7, 0x4, R18 ;  /* 0x0000000407127825 */ /* 0x008fc600078e0012 */
[----:B------:R-:W3:Y:S04]  /*0710*/  LDG.E R16, desc[UR4][R16.64+0x4] ;  /* 0x0000040410107981 */ /* 0x000ee8000c1e1900 */
[----:B------:R-:W3:Y:S01]  /*0720*/  LDG.E R19, desc[UR4][R18.64+0x4] ;  /* 0x0000040412137981 */ /* 0x000ee2000c1e1900 */
[----:B------:R-:W-:Y:S01]  /*0730*/  ISETP.NE.AND P1, PT, R4, 0x2, PT ;  /* 0x000000020400780c */ /* 0x000fe20003f25270 */
[----:B--2---:R-:W-:Y:S01]  /*0740*/  IMAD.WIDE.U32 R8, R7, 0x4, R8 ;  /* 0x0000000407087825 */ /* 0x004fe200078e0008 */
[----:B---3--:R-:W-:-:S05]  /*0750*/  IADD3 R21, PT, PT, R16, R19, RZ ;  /* 0x0000001310157210 */ /* 0x008fca0007ffe0ff */
[----:B------:R3:W-:Y:S06]  /*0760*/  STG.E desc[UR4][R8.64+0x4], R21 ;  /* 0x0000041508007986 */ /* 0x0007ec000c101904 */
[----:B------:R-:W-:Y:S05]  /*0770*/  @!P1 BRA `(.L_x_1) ;  /* 0x0000000000289947 */ /* 0x000fea0003800000 */
[----:B------:R-:W3:Y:S04]  /*0780*/  LDG.E.64 R10, desc[UR4][R10.64] ;  /* 0x000000040a0a7981 */ /* 0x000ee8000c1e1b00 */
[----:B------:R-:W2:Y:S04]  /*0790*/  LDG.E.64 R12, desc[UR4][R12.64] ;  /* 0x000000040c0c7981 */ /* 0x000ea8000c1e1b00 */
[----:B------:R-:W4:Y:S01]  /*07a0*/  LDG.E.64 R14, desc[UR4][R14.64] ;  /* 0x000000040e0e7981 */ /* 0x000f22000c1e1b00 */
[----:B---3--:R-:W-:-:S04]  /*07b0*/  IMAD.WIDE.U32 R8, R7, 0x4, R10 ;  /* 0x0000000407087825 */ /* 0x008fc800078e000a */
[C---:B--2---:R-:W-:Y:S02]  /*07c0*/  IMAD.WIDE.U32 R16, R7.reuse, 0x4, R12 ;  /* 0x0000000407107825 */ /* 0x044fe400078e000c */
[----:B------:R-:W2:Y:S04]  /*07d0*/  LDG.E R8, desc[UR4][R8.64+0x8] ;  /* 0x0000080408087981 */ /* 0x000ea8000c1e1900 */
[----:B------:R-:W2:Y:S01]  /*07e0*/  LDG.E R17, desc[UR4][R16.64+0x8] ;  /* 0x0000080410117981 */ /* 0x000ea2000c1e1900 */
[----:B----4-:R-:W-:-:S04]  /*07f0*/  IMAD.WIDE.U32 R18, R7, 0x4, R14 ;  /* 0x0000000407127825 */ /* 0x010fc800078e000e */
[----:B--2---:R-:W-:-:S05]  /*0800*/  IMAD.IADD R7, R8, 0x1, R17 ;  /* 0x0000000108077824 */ /* 0x004fca00078e0211 */
[----:B------:R4:W-:Y:S02]  /*0810*/  STG.E desc[UR4][R18.64+0x8], R7 ;  /* 0x0000080712007986 */ /* 0x0009e4000c101904 */
.L_x_1:
[----:B0-----:R-:W-:Y:S05]  /*0820*/  BSYNC.RECONVERGENT B0 ;  /* 0x0000000000007941 */ /* 0x001fea0003800200 */
.L_x_0:
[----:B------:R-:W-:-:S04]  /*0830*/  IADD3 R5, PT, PT, R5, 0x1, RZ ;  /* 0x0000000105057810 */ /* 0x000fc80007ffe0ff */
[----:B------:R-:W-:-:S13]  /*0840*/  ISETP.NE.AND P1, PT, R5, R0, PT ;  /* 0x000000000500720c */ /* 0x000fda0003f25270 */
[----:B------:R-:W-:Y:S05]  /*0850*/  @P1 BRA `(.L_x_6) ;  /* 0xfffffff800301947 */ /* 0x000fea000383ffff */
[----:B------:R-:W-:Y:S05]  /*0860*/  EXIT ;  /* 0x000000000000794d */ /* 0x000fea0003800000 */
.L_x_7:
[----:B------:R-:W-:-:S00]  /*0870*/  BRA `(.L_x_7) ;  /* 0xfffffffc00fc7947 */ /* 0x000fc0000383ffff */
[----:B------:R-:W-:-:S00]  /*0880*/  NOP ;  /* 0x0000000000007918 */ /* 0x000fc00000000000 */
[----:B------:R-:W-:-:S00]  /*0890*/  NOP ;  /* 0x0000000000007918 */ /* 0x000fc00000000000 */
[----:B------:R-:W-:-:S00]  /*08a0*/  NOP ;  /* 0x0000000000007918 */ /* 0x000fc00000000000 */
[----:B------:R-:W-:-:S00]  /*08b0*/  NOP ;  /* 0x0000000000007918 */ /* 0x000fc00000000000 */
[----:B------:R-:W-:-:S00]  /*08c0*/  NOP ;  /* 0x0000000000007918 */ /* 0x000fc00000000000 */
[----:B------:R-:W-:-:S00]  /*08d0*/  NOP ;  /* 0x0000000000007918 */ /* 0x000fc00000000000 */
[----:B------:R-:W-:-:S00]  /*08e0*/  NOP ;  /* 0x0000000000007918 */ /* 0x000fc00000000000 */
[----:B------:R-:W-:-:S00]  /*08f0*/  NOP ;  /* 0x0000000000007918 */ /* 0x000fc00000000000 */
.L_x_8:


//--------------------- .nv.shared.reserved.0     --------------------------
	.section	.nv.shared.reserved.0,"aw",@nobits
	.weak		__nv_reservedSMEM_offset_0_alias
	.size		__nv_reservedSMEM_offset_0_alias, 0, 64
	.other		__nv_reservedSMEM_offset_0_alias,@"STO_CUDA_RESERVED_SHARED STV_DEFAULT"
__nv_reservedSMEM_offset_0_alias:
	.zero		0
	.zero		64


//--------------------- .nv.constant0._Z8additionPPiS0_S0_ --------------------------
	.section	.nv.constant0._Z8additionPPiS0_S0_,"a",@progbits
	.sectionflags	@""
	.align	4
.nv.constant0._Z8additionPPiS0_S0_:
	.zero		920


//--------------------- SYMBOLS --------------------------

	.type		.nv.reservedSmem.offset0,@object
	.size		.nv.reservedSmem.offset0,0x4
